//
// Generated by NVIDIA NVVM Compiler
//
// Compiler Build ID: CL-36424714
// Cuda compilation tools, release 13.0, V13.0.88
// Based on NVVM 20.0.0
//

.version 9.0
.target sm_100
.address_size 64

	// .globl	_Z9ReduceSumPKfPfi
.extern .shared .align 16 .b8 sdata[];

.visible .entry _Z9ReduceSumPKfPfi(
	.param .u64 .ptr .align 1 _Z9ReduceSumPKfPfi_param_0,
	.param .u64 .ptr .align 1 _Z9ReduceSumPKfPfi_param_1,
	.param .u32 _Z9ReduceSumPKfPfi_param_2
)
{
	.reg .pred 	%p<7>;
	.reg .b32 	%r<17>;
	.reg .b32 	%f<12>;
	.reg .b64 	%rd<9>;

	ld.param.u64 	%rd3, [_Z9ReduceSumPKfPfi_param_0];
	ld.param.u64 	%rd2, [_Z9ReduceSumPKfPfi_param_1];
	ld.param.u32 	%r8, [_Z9ReduceSumPKfPfi_param_2];
	cvta.to.global.u64 	%rd1, %rd3;
	mov.u32 	%r1, %tid.x;
	mov.u32 	%r9, %ctaid.x;
	mov.u32 	%r16, %ntid.x;
	mul.lo.s32 	%r10, %r16, %r9;
	shl.b32 	%r11, %r10, 1;
	add.s32 	%r3, %r11, %r1;
	setp.ge.s32 	%p1, %r3, %r8;
	mov.f32 	%f11, 0f00000000;
	@%p1 bra 	$L__BB0_2;
	mul.wide.s32 	%rd4, %r3, 4;
	add.s64 	%rd5, %rd1, %rd4;
	ld.global.f32 	%f11, [%rd5];
$L__BB0_2:
	shl.b32 	%r12, %r1, 2;
	mov.u32 	%r13, sdata;
	add.s32 	%r4, %r13, %r12;
	st.shared.f32 	[%r4], %f11;
	add.s32 	%r5, %r3, %r16;
	setp.ge.u32 	%p2, %r5, %r8;
	@%p2 bra 	$L__BB0_4;
	mul.wide.u32 	%rd6, %r5, 4;
	add.s64 	%rd7, %rd1, %rd6;
	ld.global.f32 	%f4, [%rd7];
	add.f32 	%f5, %f4, %f11;
	st.shared.f32 	[%r4], %f5;
$L__BB0_4:
	bar.sync 	0;
	setp.lt.u32 	%p3, %r16, 2;
	@%p3 bra 	$L__BB0_8;
$L__BB0_5:
	shr.u32 	%r7, %r16, 1;
	setp.ge.u32 	%p4, %r1, %r7;
	@%p4 bra 	$L__BB0_7;
	shl.b32 	%r14, %r7, 2;
	add.s32 	%r15, %r4, %r14;
	ld.shared.f32 	%f6, [%r15];
	ld.shared.f32 	%f7, [%r4];
	add.f32 	%f8, %f6, %f7;
	st.shared.f32 	[%r4], %f8;
$L__BB0_7:
	bar.sync 	0;
	setp.gt.u32 	%p5, %r16, 3;
	mov.u32 	%r16, %r7;
	@%p5 bra 	$L__BB0_5;
$L__BB0_8:
	setp.ne.s32 	%p6, %r1, 0;
	@%p6 bra 	$L__BB0_10;
	ld.shared.f32 	%f9, [sdata];
	cvta.to.global.u64 	%rd8, %rd2;
	atom.global.add.f32 	%f10, [%rd8], %f9;
$L__BB0_10:
	ret;

}


// ===== COMPILED SASS (sm_100) =====

	.target	sm_100

	.elftype	@"ET_EXEC"


//--------------------- .note.nv.tkinfo           --------------------------
	.section	.note.nv.tkinfo,"",@"SHT_NOTE"
	.sectionflags	@"SHF_NOTE_NV_TKINFO"
	.tkinfo
        /*0018*/ 	.word	0x00000002
        /*0030*/ 	.string	""
        /*0030*/ 	.string	"ptxas"
        /*0030*/ 	.string	"Cuda compilation tools, release 13.0, V13.0.88"
        /*0030*/ 	.string	"Build cuda_13.0.r13.0/compiler.36424714_0"
        /*0030*/ 	.string	"-arch sm_100 -m 64 "



//--------------------- .note.nv.cuinfo           --------------------------
	.section	.note.nv.cuinfo,"",@"SHT_NOTE"
	.sectionflags	@"SHF_NOTE_NV_CUINFO"
        /*0018*/ 	.short	0x0002
        /*001a*/ 	.short	0x0064
        /*001c*/ 	.short	0x0082
	.zero		2


//--------------------- .nv.info                  --------------------------
	.section	.nv.info,"",@"SHT_CUDA_INFO"
	.align	4


	//----- nvinfo : EIATTR_REGCOUNT
	.align		4
        /*0000*/ 	.byte	0x04, 0x2f
        /*0002*/ 	.short	(.L_1 - .L_0)
	.align		4
.L_0:
        /*0004*/ 	.word	index@(_Z9ReduceSumPKfPfi)
        /*0008*/ 	.word	0x0000000e


	//----- nvinfo : EIATTR_FRAME_SIZE
	.align		4
.L_1:
        /*000c*/ 	.byte	0x04, 0x11
        /*000e*/ 	.short	(.L_3 - .L_2)
	.align		4
.L_2:
        /*0010*/ 	.word	index@(_Z9ReduceSumPKfPfi)
        /*0014*/ 	.word	0x00000000


	//----- nvinfo : EIATTR_MIN_STACK_SIZE
	.align		4
.L_3:
        /*0018*/ 	.byte	0x04, 0x12
        /*001a*/ 	.short	(.L_5 - .L_4)
	.align		4
.L_4:
        /*001c*/ 	.word	index@(_Z9ReduceSumPKfPfi)
        /*0020*/ 	.word	0x00000000
.L_5:


//--------------------- .nv.compat                --------------------------
	.section	.nv.compat,"",@"SHT_CUDA_COMPAT_INFO"
	.align	4
        /*0000*/ 	.byte	0x02, 0x09, 0x00, 0x00, 0x02, 0x02, 0x01, 0x00, 0x02, 0x05, 0x05, 0x00, 0x03, 0x07, 0x01, 0x01
        /*0010*/ 	.byte	0x02, 0x03, 0x00, 0x00, 0x02, 0x06, 0x01, 0x00, 0x04, 0x0b, 0x08, 0x00, 0x09, 0x00, 0x00, 0x00
        /*0020*/ 	.byte	0x00, 0x00, 0x00, 0x00


//--------------------- .nv.info._Z9ReduceSumPKfPfi --------------------------
	.section	.nv.info._Z9ReduceSumPKfPfi,"",@"SHT_CUDA_INFO"
	.sectionflags	@""
	.align	4


	//----- nvinfo : EIATTR_CUDA_API_VERSION
	.align		4
        /*0000*/ 	.byte	0x04, 0x37
        /*0002*/ 	.short	(.L_7 - .L_6)
.L_6:
        /*0004*/ 	.word	0x00000082


	//----- nvinfo : EIATTR_KPARAM_INFO
	.align		4
.L_7:
        /*0008*/ 	.byte	0x04, 0x17
        /*000a*/ 	.short	(.L_9 - .L_8)
.L_8:
        /*000c*/ 	.word	0x00000000
        /*0010*/ 	.short	0x0002
        /*0012*/ 	.short	0x0010
        /*0014*/ 	.byte	0x00, 0xf0, 0x11, 0x00


	//----- nvinfo : EIATTR_KPARAM_INFO
	.align		4
.L_9:
        /*0018*/ 	.byte	0x04, 0x17
        /*001a*/ 	.short	(.L_11 - .L_10)
.L_10:
        /*001c*/ 	.word	0x00000000
        /*0020*/ 	.short	0x0001
        /*0022*/ 	.short	0x0008
        /*0024*/ 	.byte	0x00, 0xf5, 0x21, 0x00


	//----- nvinfo : EIATTR_KPARAM_INFO
	.align		4
.L_11:
        /*0028*/ 	.byte	0x04, 0x17
        /*002a*/ 	.short	(.L_13 - .L_12)
.L_12:
        /*002c*/ 	.word	0x00000000
        /*0030*/ 	.short	0x0000
        /*0032*/ 	.short	0x0000
        /*0034*/ 	.byte	0x00, 0xf5, 0x21, 0x00


	//----- nvinfo : EIATTR_SPARSE_MMA_MASK
	.align		4
.L_13:
        /*0038*/ 	.byte	0x03, 0x50
        /*003a*/ 	.short	0x0000


	//----- nvinfo : EIATTR_MAXREG_COUNT
	.align		4
        /*003c*/ 	.byte	0x03, 0x1b
        /*003e*/ 	.short	0x00ff


	//----- nvinfo : EIATTR_NUM_BARRIERS
	.align		4
        /*0040*/ 	.byte	0x02, 0x4c
        /*0042*/ 	.byte	0x01
	.zero		1


	//----- nvinfo : EIATTR_MERCURY_ISA_VERSION
	.align		4
        /*0044*/ 	.byte	0x03, 0x5f
        /*0046*/ 	.short	0x0101


	//----- nvinfo : EIATTR_VRC_CTA_INIT_COUNT
	.align		4
        /*0048*/ 	.byte	0x02, 0x4a
	.zero		1
	.zero		1


	//----- nvinfo : EIATTR_EXIT_INSTR_OFFSETS
	.align		4
        /*004c*/ 	.byte	0x04, 0x1c
        /*004e*/ 	.short	(.L_15 - .L_14)


	//   ....[0]....
.L_14:
        /*0050*/ 	.word	0x00000280


	//   ....[1]....
        /*0054*/ 	.word	0x000002f0


	//----- nvinfo : EIATTR_CBANK_PARAM_SIZE
	.align		4
.L_15:
        /*0058*/ 	.byte	0x03, 0x19
        /*005a*/ 	.short	0x0014


	//----- nvinfo : EIATTR_PARAM_CBANK
	.align		4
        /*005c*/ 	.byte	0x04, 0x0a
        /*005e*/ 	.short	(.L_17 - .L_16)
	.align		4
.L_16:
        /*0060*/ 	.word	index@(.nv.constant0._Z9ReduceSumPKfPfi)
        /*0064*/ 	.short	0x0380
        /*0066*/ 	.short	0x0014


	//----- nvinfo : EIATTR_SW_WAR
	.align		4
.L_17:
        /*0068*/ 	.byte	0x04, 0x36
        /*006a*/ 	.short	(.L_19 - .L_18)
.L_18:
        /*006c*/ 	.word	0x00000008
.L_19:


//--------------------- .nv.callgraph             --------------------------
	.section	.nv.callgraph,"",@"SHT_CUDA_CALLGRAPH"
	.align	4
	.sectionentsize	8
	.align		4
        /*0000*/ 	.word	0x00000000
	.align		4
        /*0004*/ 	.word	0xffffffff
	.align		4
        /*0008*/ 	.word	0x00000000
	.align		4
        /*000c*/ 	.word	0xfffffffe
	.align		4
        /*0010*/ 	.word	0x00000000
	.align		4
        /*0014*/ 	.word	0xfffffffd
	.align		4
        /*0018*/ 	.word	0x00000000
	.align		4
        /*001c*/ 	.word	0xfffffffc


//--------------------- .text._Z9ReduceSumPKfPfi  --------------------------
	.section	.text._Z9ReduceSumPKfPfi,"ax",@progbits
	.align	128
        .global         _Z9ReduceSumPKfPfi
        .type           _Z9ReduceSumPKfPfi,@function
        .size           _Z9ReduceSumPKfPfi,(.L_x_3 - _Z9ReduceSumPKfPfi)
        .other          _Z9ReduceSumPKfPfi,@"STO_CUDA_ENTRY STV_DEFAULT"
_Z9ReduceSumPKfPfi:
.text._Z9ReduceSumPKfPfi:
[----:B------:R-:W-:Y:S01]  /*0000*/  LDC R1, c[0x0][0x37c] ;  /* 0x0000df00ff017b82 */ /* 0x000fe20000000800 */
[----:B------:R-:W0:Y:S07]  /*0010*/  S2R R9, SR_TID.X ;  /* 0x0000000000097919 */ /* 0x000e2e0000002100 */
[----:B------:R-:W1:Y:S01]  /*0020*/  S2UR UR4, SR_CTAID.X ;  /* 0x00000000000479c3 */ /* 0x000e620000002500 */
[----:B------:R-:W2:Y:S01]  /*0030*/  LDCU UR5, c[0x0][0x390] ;  /* 0x00007200ff0577ac */ /* 0x000ea20008000800 */
[----:B------:R-:W3:Y:S06]  /*0040*/  LDCU.64 UR6, c[0x0][0x358] ;  /* 0x00006b00ff0677ac */ /* 0x000eec0008000a00 */
[----:B------:R-:W1:Y:S02]  /*0050*/  LDC R6, c[0x0][0x360] ;  /* 0x0000d800ff067b82 */ /* 0x000e640000000800 */
[----:B-1----:R-:W-:-:S04]  /*0060*/  IMAD R0, R6, UR4, RZ ;  /* 0x0000000406007c24 */ /* 0x002fc8000f8e02ff */
[----:B0-----:R-:W-:Y:S02]  /*0070*/  IMAD R7, R0, 0x2, R9 ;  /* 0x0000000200077824 */ /* 0x001fe400078e0209 */
[----:B------:R-:W-:Y:S02]  /*0080*/  HFMA2 R0, -RZ, RZ, 0, 0 ;  /* 0x00000000ff007431 */ /* 0x000fe400000001ff */
[C---:B------:R-:W-:Y:S01]  /*0090*/  IMAD.IADD R11, R7.reuse, 0x1, R6 ;  /* 0x00000001070b7824 */ /* 0x040fe200078e0206 */
[----:B--2---:R-:W-:-:S04]  /*00a0*/  ISETP.GE.AND P0, PT, R7, UR5, PT ;  /* 0x0000000507007c0c */ /* 0x004fc8000bf06270 */
[----:B------:R-:W-:-:S09]  /*00b0*/  ISETP.GE.U32.AND P1, PT, R11, UR5, PT ;  /* 0x000000050b007c0c */ /* 0x000fd2000bf26070 */
[----:B------:R-:W0:Y:S08]  /*00c0*/  @!P0 LDC.64 R2, c[0x0][0x380] ;  /* 0x0000e000ff028b82 */ /* 0x000e300000000a00 */
[----:B------:R-:W1:Y:S01]  /*00d0*/  @!P1 LDC.64 R4, c[0x0][0x380] ;  /* 0x0000e000ff049b82 */ /* 0x000e620000000a00 */
[----:B0-----:R-:W-:-:S05]  /*00e0*/  @!P0 IMAD.WIDE R2, R7, 0x4, R2 ;  /* 0x0000000407028825 */ /* 0x001fca00078e0202 */
[----:B---3--:R-:W2:Y:S01]  /*00f0*/  @!P0 LDG.E R0, desc[UR6][R2.64] ;  /* 0x0000000602008981 */ /* 0x008ea2000c1e1900 */
[----:B-1----:R-:W-:-:S06]  /*0100*/  @!P1 IMAD.WIDE.U32 R4, R11, 0x4, R4 ;  /* 0x000000040b049825 */ /* 0x002fcc00078e0004 */
[----:B------:R-:W3:Y:S01]  /*0110*/  @!P1 LDG.E R5, desc[UR6][R4.64] ;  /* 0x0000000604059981 */ /* 0x000ee2000c1e1900 */
[----:B------:R-:W0:Y:S01]  /*0120*/  S2UR UR5, SR_CgaCtaId ;  /* 0x00000000000579c3 */ /* 0x000e220000008800 */
[----:B------:R-:W-:Y:S01]  /*0130*/  UMOV UR4, 0x400 ;  /* 0x0000040000047882 */ /* 0x000fe20000000000 */
[----:B------:R-:W-:Y:S01]  /*0140*/  ISETP.GE.U32.AND P0, PT, R6, 0x2, PT ;  /* 0x000000020600780c */ /* 0x000fe20003f06070 */
[----:B0-----:R-:W-:Y:S01]  /*0150*/  ULEA UR4, UR5, UR4, 0x18 ;  /* 0x0000000405047291 */ /* 0x001fe2000f8ec0ff */
[--C-:B--2---:R-:W-:Y:S02]  /*0160*/  IMAD.MOV.U32 R7, RZ, RZ, R0.reuse ;  /* 0x000000ffff077224 */ /* 0x104fe400078e0000 */
[----:B---3--:R-:W-:-:S03]  /*0170*/  @!P1 FADD R7, R5, R0 ;  /* 0x0000000005079221 */ /* 0x008fc60000000000 */
[C---:B------:R-:W-:Y:S02]  /*0180*/  LEA R0, R9.reuse, UR4, 0x2 ;  /* 0x0000000409007c11 */ /* 0x040fe4000f8e10ff */
[----:B------:R-:W-:-:S03]  /*0190*/  ISETP.NE.AND P1, PT, R9, RZ, PT ;  /* 0x000000ff0900720c */ /* 0x000fc60003f25270 */
[----:B------:R0:W-:Y:S01]  /*01a0*/  STS [R0], R7 ;  /* 0x0000000700007388 */ /* 0x0001e20000000800 */
[----:B------:R-:W-:Y:S06]  /*01b0*/  BAR.SYNC.DEFER_BLOCKING 0x0 ;  /* 0x0000000000007b1d */ /* 0x000fec0000010000 */
[----:B------:R-:W-:Y:S05]  /*01c0*/  @!P0 BRA `(.L_x_0) ;  /* 0x00000000002c8947 */ /* 0x000fea0003800000 */
.L_x_1:
[----:B------:R-:W-:-:S04]  /*01d0*/  SHF.R.U32.HI R4, RZ, 0x1, R6 ;  /* 0x00000001ff047819 */ /* 0x000fc80000011606 */
[----:B------:R-:W-:-:S13]  /*01e0*/  ISETP.GE.U32.AND P0, PT, R9, R4, PT ;  /* 0x000000040900720c */ /* 0x000fda0003f06070 */
[----:B------:R-:W-:Y:S01]  /*01f0*/  @!P0 LEA R2, R4, R0, 0x2 ;  /* 0x0000000004028211 */ /* 0x000fe200078e10ff */
[----:B------:R-:W-:Y:S05]  /*0200*/  @!P0 LDS R3, [R0] ;  /* 0x0000000000038984 */ /* 0x000fea0000000800 */
[----:B------:R-:W1:Y:S02]  /*0210*/  @!P0 LDS R2, [R2] ;  /* 0x0000000002028984 */ /* 0x000e640000000800 */
[----:B-1----:R-:W-:-:S05]  /*0220*/  @!P0 FADD R3, R2, R3 ;  /* 0x0000000302038221 */ /* 0x002fca0000000000 */
[----:B------:R1:W-:Y:S01]  /*0230*/  @!P0 STS [R0], R3 ;  /* 0x0000000300008388 */ /* 0x0003e20000000800 */
[----:B------:R-:W-:Y:S01]  /*0240*/  BAR.SYNC.DEFER_BLOCKING 0x0 ;  /* 0x0000000000007b1d */ /* 0x000fe20000010000 */
[----:B------:R-:W-:Y:S01]  /*0250*/  ISETP.GT.U32.AND P0, PT, R6, 0x3, PT ;  /* 0x000000030600780c */ /* 0x000fe20003f04070 */
[----:B------:R-:W-:-:S12]  /*0260*/  IMAD.MOV.U32 R6, RZ, RZ, R4 ;  /* 0x000000ffff067224 */ /* 0x000fd800078e0004 */
[----:B-1----:R-:W-:Y:S05]  /*0270*/  @P0 BRA `(.L_x_1) ;  /* 0xfffffffc00d40947 */ /* 0x002fea000383ffff */
.L_x_0:
[----:B------:R-:W-:Y:S05]  /*0280*/  @P1 EXIT ;  /* 0x000000000000194d */ /* 0x000fea0003800000 */
[----:B------:R-:W1:Y:S01]  /*0290*/  S2UR UR5, SR_CgaCtaId ;  /* 0x00000000000579c3 */ /* 0x000e620000008800 */
[----:B------:R-:W-:-:S07]  /*02a0*/  UMOV UR4, 0x400 ;  /* 0x0000040000047882 */ /* 0x000fce0000000000 */
[----:B------:R-:W2:Y:S01]  /*02b0*/  LDC.64 R2, c[0x0][0x388] ;  /* 0x0000e200ff027b82 */ /* 0x000ea20000000a00 */
[----:B-1----:R-:W-:-:S09]  /*02c0*/  ULEA UR4, UR5, UR4, 0x18 ;  /* 0x0000000405047291 */ /* 0x002fd2000f8ec0ff */
[----:B------:R-:W2:Y:S04]  /*02d0*/  LDS R5, [UR4] ;  /* 0x00000004ff057984 */ /* 0x000ea80008000800 */
[----:B--2---:R-:W-:Y:S01]  /*02e0*/  REDG.E.ADD.F32.FTZ.RN.STRONG.GPU desc[UR6][R2.64], R5 ;  /* 0x00000005020079a6 */ /* 0x004fe2000c12f306 */
[----:B------:R-:W-:Y:S05]  /*02f0*/  EXIT ;  /* 0x000000000000794d */ /* 0x000fea0003800000 */
.L_x_2:
[----:B------:R-:W-:-:S00]  /*0300*/  BRA `(.L_x_2) ;  /* 0xfffffffc00fc7947 */ /* 0x000fc0000383ffff */
[----:B------:R-:W-:-:S00]  /*0310*/  NOP ;  /* 0x0000000000007918 */ /* 0x000fc00000000000 */
        /* <DEDUP_REMOVED lines=14> */
.L_x_3:


//--------------------- .nv.shared._Z9ReduceSumPKfPfi --------------------------
	.section	.nv.shared._Z9ReduceSumPKfPfi,"aw",@nobits
	.sectionflags	@""
	.align	16
	.zero		1024


//--------------------- .nv.shared.reserved.0     --------------------------
	.section	.nv.shared.reserved.0,"aw",@nobits
	.weak		__nv_reservedSMEM_offset_0_alias
	.size		__nv_reservedSMEM_offset_0_alias, 0, 64
	.other		__nv_reservedSMEM_offset_0_alias,@"STO_CUDA_RESERVED_SHARED STV_DEFAULT"
__nv_reservedSMEM_offset_0_alias:
	.zero		0
	.zero		64


//--------------------- .nv.constant0._Z9ReduceSumPKfPfi --------------------------
	.section	.nv.constant0._Z9ReduceSumPKfPfi,"a",@progbits
	.sectionflags	@""
	.align	4
.nv.constant0._Z9ReduceSumPKfPfi:
	.zero		916


//--------------------- SYMBOLS --------------------------

	.type		.nv.reservedSmem.offset0,@object
	.size		.nv.reservedSmem.offset0,0x4
	.type		.nv.reservedSmem.cap,@object
	.size		.nv.reservedSmem.cap,0x4
